//
// Generated by NVIDIA NVVM Compiler
//
// Compiler Build ID: CL-36424714
// Cuda compilation tools, release 13.0, V13.0.88
// Based on NVVM 20.0.0
//

.version 9.0
.target sm_100
.address_size 64

	// .globl	_Z10stopKernelPiS_i

.visible .entry _Z10stopKernelPiS_i(
	.param .u64 .ptr .align 1 _Z10stopKernelPiS_i_param_0,
	.param .u64 .ptr .align 1 _Z10stopKernelPiS_i_param_1,
	.param .u32 _Z10stopKernelPiS_i_param_2
)
{
	.reg .pred 	%p<4>;
	.reg .b32 	%r<13>;
	.reg .b64 	%rd<7>;

	ld.param.u64 	%rd3, [_Z10stopKernelPiS_i_param_0];
	ld.param.u64 	%rd4, [_Z10stopKernelPiS_i_param_1];
	ld.param.u32 	%r6, [_Z10stopKernelPiS_i_param_2];
	mov.u32 	%r7, %ctaid.x;
	mov.u32 	%r1, %ntid.x;
	mov.u32 	%r8, %tid.x;
	mad.lo.s32 	%r12, %r7, %r1, %r8;
	setp.ge.s32 	%p1, %r12, %r6;
	@%p1 bra 	$L__BB0_5;
	mov.u32 	%r9, %nctaid.x;
	mul.lo.s32 	%r3, %r9, %r1;
	cvta.to.global.u64 	%rd1, %rd3;
	cvta.to.global.u64 	%rd2, %rd4;
$L__BB0_2:
	mul.wide.s32 	%rd5, %r12, 4;
	add.s64 	%rd6, %rd1, %rd5;
	ld.global.u32 	%r10, [%rd6];
	setp.ne.s32 	%p2, %r10, 0;
	@%p2 bra 	$L__BB0_4;
	mov.b32 	%r11, 0;
	st.global.u32 	[%rd2], %r11;
$L__BB0_4:
	add.s32 	%r12, %r12, %r3;
	setp.lt.s32 	%p3, %r12, %r6;
	@%p3 bra 	$L__BB0_2;
$L__BB0_5:
	ret;

}


// ===== COMPILED SASS (sm_100) =====

	.target	sm_100

	.elftype	@"ET_EXEC"


//--------------------- .note.nv.tkinfo           --------------------------
	.section	.note.nv.tkinfo,"",@"SHT_NOTE"
	.sectionflags	@"SHF_NOTE_NV_TKINFO"
	.tkinfo
        /*0018*/ 	.word	0x00000002
        /*0030*/ 	.string	""
        /*0030*/ 	.string	"ptxas"
        /*0030*/ 	.string	"Cuda compilation tools, release 13.0, V13.0.88"
        /*0030*/ 	.string	"Build cuda_13.0.r13.0/compiler.36424714_0"
        /*0030*/ 	.string	"-arch sm_100 -m 64 "



//--------------------- .note.nv.cuinfo           --------------------------
	.section	.note.nv.cuinfo,"",@"SHT_NOTE"
	.sectionflags	@"SHF_NOTE_NV_CUINFO"
        /*0018*/ 	.short	0x0002
        /*001a*/ 	.short	0x0064
        /*001c*/ 	.short	0x0082
	.zero		2


//--------------------- .nv.info                  --------------------------
	.section	.nv.info,"",@"SHT_CUDA_INFO"
	.align	4


	//----- nvinfo : EIATTR_REGCOUNT
	.align		4
        /*0000*/ 	.byte	0x04, 0x2f
        /*0002*/ 	.short	(.L_1 - .L_0)
	.align		4
.L_0:
        /*0004*/ 	.word	index@(_Z10stopKernelPiS_i)
        /*0008*/ 	.word	0x0000000c


	//----- nvinfo : EIATTR_FRAME_SIZE
	.align		4
.L_1:
        /*000c*/ 	.byte	0x04, 0x11
        /*000e*/ 	.short	(.L_3 - .L_2)
	.align		4
.L_2:
        /*0010*/ 	.word	index@(_Z10stopKernelPiS_i)
        /*0014*/ 	.word	0x00000000


	//----- nvinfo : EIATTR_MIN_STACK_SIZE
	.align		4
.L_3:
        /*0018*/ 	.byte	0x04, 0x12
        /*001a*/ 	.short	(.L_5 - .L_4)
	.align		4
.L_4:
        /*001c*/ 	.word	index@(_Z10stopKernelPiS_i)
        /*0020*/ 	.word	0x00000000
.L_5:


//--------------------- .nv.compat                --------------------------
	.section	.nv.compat,"",@"SHT_CUDA_COMPAT_INFO"
	.align	4
        /*0000*/ 	.byte	0x02, 0x09, 0x00, 0x00, 0x02, 0x02, 0x01, 0x00, 0x02, 0x05, 0x05, 0x00, 0x03, 0x07, 0x01, 0x01
        /*0010*/ 	.byte	0x02, 0x03, 0x00, 0x00, 0x02, 0x06, 0x01, 0x00, 0x04, 0x0b, 0x08, 0x00, 0x09, 0x00, 0x00, 0x00
        /*0020*/ 	.byte	0x00, 0x00, 0x00, 0x00


//--------------------- .nv.info._Z10stopKernelPiS_i --------------------------
	.section	.nv.info._Z10stopKernelPiS_i,"",@"SHT_CUDA_INFO"
	.sectionflags	@""
	.align	4


	//----- nvinfo : EIATTR_CUDA_API_VERSION
	.align		4
        /*0000*/ 	.byte	0x04, 0x37
        /*0002*/ 	.short	(.L_7 - .L_6)
.L_6:
        /*0004*/ 	.word	0x00000082


	//----- nvinfo : EIATTR_KPARAM_INFO
	.align		4
.L_7:
        /*0008*/ 	.byte	0x04, 0x17
        /*000a*/ 	.short	(.L_9 - .L_8)
.L_8:
        /*000c*/ 	.word	0x00000000
        /*0010*/ 	.short	0x0002
        /*0012*/ 	.short	0x0010
        /*0014*/ 	.byte	0x00, 0xf0, 0x11, 0x00


	//----- nvinfo : EIATTR_KPARAM_INFO
	.align		4
.L_9:
        /*0018*/ 	.byte	0x04, 0x17
        /*001a*/ 	.short	(.L_11 - .L_10)
.L_10:
        /*001c*/ 	.word	0x00000000
        /*0020*/ 	.short	0x0001
        /*0022*/ 	.short	0x0008
        /*0024*/ 	.byte	0x00, 0xf5, 0x21, 0x00


	//----- nvinfo : EIATTR_KPARAM_INFO
	.align		4
.L_11:
        /*0028*/ 	.byte	0x04, 0x17
        /*002a*/ 	.short	(.L_13 - .L_12)
.L_12:
        /*002c*/ 	.word	0x00000000
        /*0030*/ 	.short	0x0000
        /*0032*/ 	.short	0x0000
        /*0034*/ 	.byte	0x00, 0xf5, 0x21, 0x00


	//----- nvinfo : EIATTR_SPARSE_MMA_MASK
	.align		4
.L_13:
        /*0038*/ 	.byte	0x03, 0x50
        /*003a*/ 	.short	0x0000


	//----- nvinfo : EIATTR_MAXREG_COUNT
	.align		4
        /*003c*/ 	.byte	0x03, 0x1b
        /*003e*/ 	.short	0x00ff


	//----- nvinfo : EIATTR_MERCURY_ISA_VERSION
	.align		4
        /*0040*/ 	.byte	0x03, 0x5f
        /*0042*/ 	.short	0x0101


	//----- nvinfo : EIATTR_VRC_CTA_INIT_COUNT
	.align		4
        /*0044*/ 	.byte	0x02, 0x4a
	.zero		1
	.zero		1


	//----- nvinfo : EIATTR_EXIT_INSTR_OFFSETS
	.align		4
        /*0048*/ 	.byte	0x04, 0x1c
        /*004a*/ 	.short	(.L_15 - .L_14)


	//   ....[0]....
.L_14:
        /*004c*/ 	.word	0x00000070


	//   ....[1]....
        /*0050*/ 	.word	0x00000150


	//----- nvinfo : EIATTR_CRS_STACK_SIZE
	.align		4
.L_15:
        /*0054*/ 	.byte	0x04, 0x1e
        /*0056*/ 	.short	(.L_17 - .L_16)
.L_16:
        /*0058*/ 	.word	0x00000000


	//----- nvinfo : EIATTR_CBANK_PARAM_SIZE
	.align		4
.L_17:
        /*005c*/ 	.byte	0x03, 0x19
        /*005e*/ 	.short	0x0014


	//----- nvinfo : EIATTR_PARAM_CBANK
	.align		4
        /*0060*/ 	.byte	0x04, 0x0a
        /*0062*/ 	.short	(.L_19 - .L_18)
	.align		4
.L_18:
        /*0064*/ 	.word	index@(.nv.constant0._Z10stopKernelPiS_i)
        /*0068*/ 	.short	0x0380
        /*006a*/ 	.short	0x0014


	//----- nvinfo : EIATTR_SW_WAR
	.align		4
.L_19:
        /*006c*/ 	.byte	0x04, 0x36
        /*006e*/ 	.short	(.L_21 - .L_20)
.L_20:
        /*0070*/ 	.word	0x00000008
.L_21:


//--------------------- .nv.callgraph             --------------------------
	.section	.nv.callgraph,"",@"SHT_CUDA_CALLGRAPH"
	.align	4
	.sectionentsize	8
	.align		4
        /*0000*/ 	.word	0x00000000
	.align		4
        /*0004*/ 	.word	0xffffffff
	.align		4
        /*0008*/ 	.word	0x00000000
	.align		4
        /*000c*/ 	.word	0xfffffffe
	.align		4
        /*0010*/ 	.word	0x00000000
	.align		4
        /*0014*/ 	.word	0xfffffffd
	.align		4
        /*0018*/ 	.word	0x00000000
	.align		4
        /*001c*/ 	.word	0xfffffffc


//--------------------- .text._Z10stopKernelPiS_i --------------------------
	.section	.text._Z10stopKernelPiS_i,"ax",@progbits
	.align	128
        .global         _Z10stopKernelPiS_i
        .type           _Z10stopKernelPiS_i,@function
        .size           _Z10stopKernelPiS_i,(.L_x_2 - _Z10stopKernelPiS_i)
        .other          _Z10stopKernelPiS_i,@"STO_CUDA_ENTRY STV_DEFAULT"
_Z10stopKernelPiS_i:
.text._Z10stopKernelPiS_i:
[----:B------:R-:W-:Y:S01]  /*0000*/  LDC R1, c[0x0][0x37c] ;  /* 0x0000df00ff017b82 */ /* 0x000fe20000000800 */
[----:B------:R-:W0:Y:S07]  /*0010*/  S2R R0, SR_TID.X ;  /* 0x0000000000007919 */ /* 0x000e2e0000002100 */
[----:B------:R-:W0:Y:S01]  /*0020*/  S2UR UR4, SR_CTAID.X ;  /* 0x00000000000479c3 */ /* 0x000e220000002500 */
[----:B------:R-:W1:Y:S07]  /*0030*/  LDCU UR5, c[0x0][0x390] ;  /* 0x00007200ff0577ac */ /* 0x000e6e0008000800 */
[----:B------:R-:W0:Y:S02]  /*0040*/  LDC R9, c[0x0][0x360] ;  /* 0x0000d800ff097b82 */ /* 0x000e240000000800 */
[----:B0-----:R-:W-:-:S05]  /*0050*/  IMAD R0, R9, UR4, R0 ;  /* 0x0000000409007c24 */ /* 0x001fca000f8e0200 */
[----:B-1----:R-:W-:-:S13]  /*0060*/  ISETP.GE.AND P0, PT, R0, UR5, PT ;  /* 0x0000000500007c0c */ /* 0x002fda000bf06270 */
[----:B------:R-:W-:Y:S05]  /*0070*/  @P0 EXIT ;  /* 0x000000000000094d */ /* 0x000fea0003800000 */
[----:B------:R-:W0:Y:S01]  /*0080*/  LDC.64 R6, c[0x0][0x380] ;  /* 0x0000e000ff067b82 */ /* 0x000e220000000a00 */
[----:B------:R-:W1:Y:S01]  /*0090*/  LDCU UR4, c[0x0][0x370] ;  /* 0x00006e00ff0477ac */ /* 0x000e620008000800 */
[----:B------:R-:W2:Y:S01]  /*00a0*/  LDCU.64 UR6, c[0x0][0x358] ;  /* 0x00006b00ff0677ac */ /* 0x000ea20008000a00 */
[----:B------:R-:W3:Y:S01]  /*00b0*/  LDCU UR5, c[0x0][0x390] ;  /* 0x00007200ff0577ac */ /* 0x000ee20008000800 */
[----:B-1----:R-:W-:-:S07]  /*00c0*/  IMAD R9, R9, UR4, RZ ;  /* 0x0000000409097c24 */ /* 0x002fce000f8e02ff */
.L_x_0:
[----:B0-----:R-:W-:-:S06]  /*00d0*/  IMAD.WIDE R2, R0, 0x4, R6 ;  /* 0x0000000400027825 */ /* 0x001fcc00078e0206 */
[----:B--2---:R-:W2:Y:S01]  /*00e0*/  LDG.E R2, desc[UR6][R2.64] ;  /* 0x0000000602027981 */ /* 0x004ea2000c1e1900 */
[----:B------:R-:W-:Y:S02]  /*00f0*/  IADD3 R0, PT, PT, R9, R0, RZ ;  /* 0x0000000009007210 */ /* 0x000fe40007ffe0ff */
[----:B--2---:R-:W-:-:S13]  /*0100*/  ISETP.NE.AND P0, PT, R2, RZ, PT ;  /* 0x000000ff0200720c */ /* 0x004fda0003f05270 */
[----:B------:R-:W0:Y:S02]  /*0110*/  @!P0 LDC.64 R4, c[0x0][0x388] ;  /* 0x0000e200ff048b82 */ /* 0x000e240000000a00 */
[----:B0-----:R1:W-:Y:S01]  /*0120*/  @!P0 STG.E desc[UR6][R4.64], RZ ;  /* 0x000000ff04008986 */ /* 0x0013e2000c101906 */
[----:B---3--:R-:W-:-:S13]  /*0130*/  ISETP.GE.AND P0, PT, R0, UR5, PT ;  /* 0x0000000500007c0c */ /* 0x008fda000bf06270 */
[----:B-1----:R-:W-:Y:S05]  /*0140*/  @!P0 BRA `(.L_x_0) ;  /* 0xfffffffc00e08947 */ /* 0x002fea000383ffff */
[----:B------:R-:W-:Y:S05]  /*0150*/  EXIT ;  /* 0x000000000000794d */ /* 0x000fea0003800000 */
.L_x_1:
[----:B------:R-:W-:-:S00]  /*0160*/  BRA `(.L_x_1) ;  /* 0xfffffffc00fc7947 */ /* 0x000fc0000383ffff */
[----:B------:R-:W-:-:S00]  /*0170*/  NOP ;  /* 0x0000000000007918 */ /* 0x000fc00000000000 */
        /* <DEDUP_REMOVED lines=8> */
.L_x_2:


//--------------------- .nv.shared.reserved.0     --------------------------
	.section	.nv.shared.reserved.0,"aw",@nobits
	.weak		__nv_reservedSMEM_offset_0_alias
	.size		__nv_reservedSMEM_offset_0_alias, 0, 64
	.other		__nv_reservedSMEM_offset_0_alias,@"STO_CUDA_RESERVED_SHARED STV_DEFAULT"
__nv_reservedSMEM_offset_0_alias:
	.zero		0
	.zero		64


//--------------------- .nv.constant0._Z10stopKernelPiS_i --------------------------
	.section	.nv.constant0._Z10stopKernelPiS_i,"a",@progbits
	.sectionflags	@""
	.align	4
.nv.constant0._Z10stopKernelPiS_i:
	.zero		916


//--------------------- SYMBOLS --------------------------

	.type		.nv.reservedSmem.offset0,@object
	.size		.nv.reservedSmem.offset0,0x4
